//
// Generated by NVIDIA NVVM Compiler
//
// Compiler Build ID: CL-36424714
// Cuda compilation tools, release 13.0, V13.0.88
// Based on NVVM 20.0.0
//

.version 9.0
.target sm_100
.address_size 64

	// .globl	_Z29matrixMultiplyWithTransposedBPiS_S_i

.visible .entry _Z29matrixMultiplyWithTransposedBPiS_S_i(
	.param .u64 .ptr .align 1 _Z29matrixMultiplyWithTransposedBPiS_S_i_param_0,
	.param .u64 .ptr .align 1 _Z29matrixMultiplyWithTransposedBPiS_S_i_param_1,
	.param .u64 .ptr .align 1 _Z29matrixMultiplyWithTransposedBPiS_S_i_param_2,
	.param .u32 _Z29matrixMultiplyWithTransposedBPiS_S_i_param_3
)
{
	.reg .pred 	%p<10>;
	.reg .b32 	%r<156>;
	.reg .b64 	%rd<43>;

	ld.param.u64 	%rd11, [_Z29matrixMultiplyWithTransposedBPiS_S_i_param_0];
	ld.param.u64 	%rd12, [_Z29matrixMultiplyWithTransposedBPiS_S_i_param_1];
	ld.param.u64 	%rd10, [_Z29matrixMultiplyWithTransposedBPiS_S_i_param_2];
	ld.param.u32 	%r38, [_Z29matrixMultiplyWithTransposedBPiS_S_i_param_3];
	cvta.to.global.u64 	%rd1, %rd12;
	cvta.to.global.u64 	%rd2, %rd11;
	mov.u32 	%r39, %ctaid.y;
	mov.u32 	%r40, %ntid.y;
	mov.u32 	%r41, %tid.y;
	mad.lo.s32 	%r1, %r39, %r40, %r41;
	mov.u32 	%r42, %ctaid.x;
	mov.u32 	%r43, %ntid.x;
	mov.u32 	%r44, %tid.x;
	mad.lo.s32 	%r2, %r42, %r43, %r44;
	max.s32 	%r45, %r1, %r2;
	setp.ge.s32 	%p1, %r45, %r38;
	@%p1 bra 	$L__BB0_14;
	mul.lo.s32 	%r3, %r38, %r1;
	mul.lo.s32 	%r4, %r38, %r2;
	and.b32  	%r5, %r38, 15;
	setp.lt.u32 	%p2, %r38, 16;
	mov.b32 	%r147, 0;
	mov.u32 	%r155, %r147;
	@%p2 bra 	$L__BB0_4;
	and.b32  	%r147, %r38, 2147483632;
	neg.s32 	%r141, %r147;
	mul.wide.u32 	%rd13, %r3, 4;
	add.s64 	%rd14, %rd13, %rd2;
	add.s64 	%rd41, %rd14, 32;
	add.s64 	%rd4, %rd1, 32;
	mov.b32 	%r155, 0;
	mov.u32 	%r140, %r4;
$L__BB0_3:
	.pragma "nounroll";
	mul.wide.s32 	%rd15, %r140, 4;
	add.s64 	%rd16, %rd4, %rd15;
	ld.global.u32 	%r49, [%rd41+-32];
	ld.global.u32 	%r50, [%rd16+-32];
	mad.lo.s32 	%r51, %r50, %r49, %r155;
	ld.global.u32 	%r52, [%rd41+-28];
	ld.global.u32 	%r53, [%rd16+-28];
	mad.lo.s32 	%r54, %r53, %r52, %r51;
	ld.global.u32 	%r55, [%rd41+-24];
	ld.global.u32 	%r56, [%rd16+-24];
	mad.lo.s32 	%r57, %r56, %r55, %r54;
	ld.global.u32 	%r58, [%rd41+-20];
	ld.global.u32 	%r59, [%rd16+-20];
	mad.lo.s32 	%r60, %r59, %r58, %r57;
	ld.global.u32 	%r61, [%rd41+-16];
	ld.global.u32 	%r62, [%rd16+-16];
	mad.lo.s32 	%r63, %r62, %r61, %r60;
	ld.global.u32 	%r64, [%rd41+-12];
	ld.global.u32 	%r65, [%rd16+-12];
	mad.lo.s32 	%r66, %r65, %r64, %r63;
	ld.global.u32 	%r67, [%rd41+-8];
	ld.global.u32 	%r68, [%rd16+-8];
	mad.lo.s32 	%r69, %r68, %r67, %r66;
	ld.global.u32 	%r70, [%rd41+-4];
	ld.global.u32 	%r71, [%rd16+-4];
	mad.lo.s32 	%r72, %r71, %r70, %r69;
	ld.global.u32 	%r73, [%rd41];
	ld.global.u32 	%r74, [%rd16];
	mad.lo.s32 	%r75, %r74, %r73, %r72;
	ld.global.u32 	%r76, [%rd41+4];
	ld.global.u32 	%r77, [%rd16+4];
	mad.lo.s32 	%r78, %r77, %r76, %r75;
	ld.global.u32 	%r79, [%rd41+8];
	ld.global.u32 	%r80, [%rd16+8];
	mad.lo.s32 	%r81, %r80, %r79, %r78;
	ld.global.u32 	%r82, [%rd41+12];
	ld.global.u32 	%r83, [%rd16+12];
	mad.lo.s32 	%r84, %r83, %r82, %r81;
	ld.global.u32 	%r85, [%rd41+16];
	ld.global.u32 	%r86, [%rd16+16];
	mad.lo.s32 	%r87, %r86, %r85, %r84;
	ld.global.u32 	%r88, [%rd41+20];
	ld.global.u32 	%r89, [%rd16+20];
	mad.lo.s32 	%r90, %r89, %r88, %r87;
	ld.global.u32 	%r91, [%rd41+24];
	ld.global.u32 	%r92, [%rd16+24];
	mad.lo.s32 	%r93, %r92, %r91, %r90;
	ld.global.u32 	%r94, [%rd41+28];
	ld.global.u32 	%r95, [%rd16+28];
	mad.lo.s32 	%r155, %r95, %r94, %r93;
	add.s32 	%r141, %r141, 16;
	add.s64 	%rd41, %rd41, 64;
	add.s32 	%r140, %r140, 16;
	setp.ne.s32 	%p3, %r141, 0;
	@%p3 bra 	$L__BB0_3;
$L__BB0_4:
	setp.eq.s32 	%p4, %r5, 0;
	@%p4 bra 	$L__BB0_13;
	and.b32  	%r17, %r38, 7;
	setp.lt.u32 	%p5, %r5, 8;
	@%p5 bra 	$L__BB0_7;
	add.s32 	%r97, %r147, %r3;
	mul.wide.u32 	%rd17, %r97, 4;
	add.s64 	%rd18, %rd2, %rd17;
	ld.global.u32 	%r98, [%rd18];
	add.s32 	%r99, %r147, %r4;
	mul.wide.s32 	%rd19, %r99, 4;
	add.s64 	%rd20, %rd1, %rd19;
	ld.global.u32 	%r100, [%rd20];
	mad.lo.s32 	%r101, %r100, %r98, %r155;
	cvt.u64.u32 	%rd21, %r3;
	cvt.u64.u32 	%rd22, %r147;
	add.s64 	%rd23, %rd22, %rd21;
	shl.b64 	%rd24, %rd23, 2;
	add.s64 	%rd25, %rd2, %rd24;
	ld.global.u32 	%r102, [%rd25+4];
	ld.global.u32 	%r103, [%rd20+4];
	mad.lo.s32 	%r104, %r103, %r102, %r101;
	ld.global.u32 	%r105, [%rd25+8];
	ld.global.u32 	%r106, [%rd20+8];
	mad.lo.s32 	%r107, %r106, %r105, %r104;
	ld.global.u32 	%r108, [%rd25+12];
	ld.global.u32 	%r109, [%rd20+12];
	mad.lo.s32 	%r110, %r109, %r108, %r107;
	ld.global.u32 	%r111, [%rd25+16];
	ld.global.u32 	%r112, [%rd20+16];
	mad.lo.s32 	%r113, %r112, %r111, %r110;
	ld.global.u32 	%r114, [%rd25+20];
	ld.global.u32 	%r115, [%rd20+20];
	mad.lo.s32 	%r116, %r115, %r114, %r113;
	ld.global.u32 	%r117, [%rd25+24];
	ld.global.u32 	%r118, [%rd20+24];
	mad.lo.s32 	%r119, %r118, %r117, %r116;
	ld.global.u32 	%r120, [%rd25+28];
	ld.global.u32 	%r121, [%rd20+28];
	mad.lo.s32 	%r155, %r121, %r120, %r119;
	add.s32 	%r147, %r147, 8;
$L__BB0_7:
	setp.eq.s32 	%p6, %r17, 0;
	@%p6 bra 	$L__BB0_13;
	and.b32  	%r23, %r38, 3;
	setp.lt.u32 	%p7, %r17, 4;
	@%p7 bra 	$L__BB0_10;
	add.s32 	%r123, %r147, %r3;
	mul.wide.u32 	%rd26, %r123, 4;
	add.s64 	%rd27, %rd2, %rd26;
	ld.global.u32 	%r124, [%rd27];
	add.s32 	%r125, %r147, %r4;
	mul.wide.s32 	%rd28, %r125, 4;
	add.s64 	%rd29, %rd1, %rd28;
	ld.global.u32 	%r126, [%rd29];
	mad.lo.s32 	%r127, %r126, %r124, %r155;
	cvt.u64.u32 	%rd30, %r3;
	cvt.u64.u32 	%rd31, %r147;
	add.s64 	%rd32, %rd31, %rd30;
	shl.b64 	%rd33, %rd32, 2;
	add.s64 	%rd34, %rd2, %rd33;
	ld.global.u32 	%r128, [%rd34+4];
	ld.global.u32 	%r129, [%rd29+4];
	mad.lo.s32 	%r130, %r129, %r128, %r127;
	ld.global.u32 	%r131, [%rd34+8];
	ld.global.u32 	%r132, [%rd29+8];
	mad.lo.s32 	%r133, %r132, %r131, %r130;
	ld.global.u32 	%r134, [%rd34+12];
	ld.global.u32 	%r135, [%rd29+12];
	mad.lo.s32 	%r155, %r135, %r134, %r133;
	add.s32 	%r147, %r147, 4;
$L__BB0_10:
	setp.eq.s32 	%p8, %r23, 0;
	@%p8 bra 	$L__BB0_13;
	add.s32 	%r153, %r147, %r4;
	add.s32 	%r136, %r147, %r3;
	mul.wide.u32 	%rd35, %r136, 4;
	add.s64 	%rd42, %rd2, %rd35;
	neg.s32 	%r152, %r23;
$L__BB0_12:
	.pragma "nounroll";
	mul.wide.s32 	%rd36, %r153, 4;
	add.s64 	%rd37, %rd1, %rd36;
	ld.global.u32 	%r137, [%rd42];
	ld.global.u32 	%r138, [%rd37];
	mad.lo.s32 	%r155, %r138, %r137, %r155;
	add.s32 	%r153, %r153, 1;
	add.s64 	%rd42, %rd42, 4;
	add.s32 	%r152, %r152, 1;
	setp.ne.s32 	%p9, %r152, 0;
	@%p9 bra 	$L__BB0_12;
$L__BB0_13:
	add.s32 	%r139, %r3, %r2;
	cvta.to.global.u64 	%rd38, %rd10;
	mul.wide.s32 	%rd39, %r139, 4;
	add.s64 	%rd40, %rd38, %rd39;
	st.global.u32 	[%rd40], %r155;
$L__BB0_14:
	ret;

}


// ===== COMPILED SASS (sm_100) =====

	.target	sm_100

	.elftype	@"ET_EXEC"


//--------------------- .note.nv.tkinfo           --------------------------
	.section	.note.nv.tkinfo,"",@"SHT_NOTE"
	.sectionflags	@"SHF_NOTE_NV_TKINFO"
	.tkinfo
        /*0018*/ 	.word	0x00000002
        /*0030*/ 	.string	""
        /*0030*/ 	.string	"ptxas"
        /*0030*/ 	.string	"Cuda compilation tools, release 13.0, V13.0.88"
        /*0030*/ 	.string	"Build cuda_13.0.r13.0/compiler.36424714_0"
        /*0030*/ 	.string	"-arch sm_100 -m 64 "



//--------------------- .note.nv.cuinfo           --------------------------
	.section	.note.nv.cuinfo,"",@"SHT_NOTE"
	.sectionflags	@"SHF_NOTE_NV_CUINFO"
        /*0018*/ 	.short	0x0002
        /*001a*/ 	.short	0x0064
        /*001c*/ 	.short	0x0082
	.zero		2


//--------------------- .nv.info                  --------------------------
	.section	.nv.info,"",@"SHT_CUDA_INFO"
	.align	4


	//----- nvinfo : EIATTR_REGCOUNT
	.align		4
        /*0000*/ 	.byte	0x04, 0x2f
        /*0002*/ 	.short	(.L_1 - .L_0)
	.align		4
.L_0:
        /*0004*/ 	.word	index@(_Z29matrixMultiplyWithTransposedBPiS_S_i)
        /*0008*/ 	.word	0x0000001e


	//----- nvinfo : EIATTR_FRAME_SIZE
	.align		4
.L_1:
        /*000c*/ 	.byte	0x04, 0x11
        /*000e*/ 	.short	(.L_3 - .L_2)
	.align		4
.L_2:
        /*0010*/ 	.word	index@(_Z29matrixMultiplyWithTransposedBPiS_S_i)
        /*0014*/ 	.word	0x00000000


	//----- nvinfo : EIATTR_MIN_STACK_SIZE
	.align		4
.L_3:
        /*0018*/ 	.byte	0x04, 0x12
        /*001a*/ 	.short	(.L_5 - .L_4)
	.align		4
.L_4:
        /*001c*/ 	.word	index@(_Z29matrixMultiplyWithTransposedBPiS_S_i)
        /*0020*/ 	.word	0x00000000
.L_5:


//--------------------- .nv.compat                --------------------------
	.section	.nv.compat,"",@"SHT_CUDA_COMPAT_INFO"
	.align	4
        /*0000*/ 	.byte	0x02, 0x09, 0x00, 0x00, 0x02, 0x02, 0x01, 0x00, 0x02, 0x05, 0x05, 0x00, 0x03, 0x07, 0x01, 0x01
        /*0010*/ 	.byte	0x02, 0x03, 0x00, 0x00, 0x02, 0x06, 0x01, 0x00, 0x04, 0x0b, 0x08, 0x00, 0x09, 0x00, 0x00, 0x00
        /*0020*/ 	.byte	0x00, 0x00, 0x00, 0x00


//--------------------- .nv.info._Z29matrixMultiplyWithTransposedBPiS_S_i --------------------------
	.section	.nv.info._Z29matrixMultiplyWithTransposedBPiS_S_i,"",@"SHT_CUDA_INFO"
	.sectionflags	@""
	.align	4


	//----- nvinfo : EIATTR_CUDA_API_VERSION
	.align		4
        /*0000*/ 	.byte	0x04, 0x37
        /*0002*/ 	.short	(.L_7 - .L_6)
.L_6:
        /*0004*/ 	.word	0x00000082


	//----- nvinfo : EIATTR_KPARAM_INFO
	.align		4
.L_7:
        /*0008*/ 	.byte	0x04, 0x17
        /*000a*/ 	.short	(.L_9 - .L_8)
.L_8:
        /*000c*/ 	.word	0x00000000
        /*0010*/ 	.short	0x0003
        /*0012*/ 	.short	0x0018
        /*0014*/ 	.byte	0x00, 0xf0, 0x11, 0x00


	//----- nvinfo : EIATTR_KPARAM_INFO
	.align		4
.L_9:
        /*0018*/ 	.byte	0x04, 0x17
        /*001a*/ 	.short	(.L_11 - .L_10)
.L_10:
        /*001c*/ 	.word	0x00000000
        /*0020*/ 	.short	0x0002
        /*0022*/ 	.short	0x0010
        /*0024*/ 	.byte	0x00, 0xf5, 0x21, 0x00


	//----- nvinfo : EIATTR_KPARAM_INFO
	.align		4
.L_11:
        /*0028*/ 	.byte	0x04, 0x17
        /*002a*/ 	.short	(.L_13 - .L_12)
.L_12:
        /*002c*/ 	.word	0x00000000
        /*0030*/ 	.short	0x0001
        /*0032*/ 	.short	0x0008
        /*0034*/ 	.byte	0x00, 0xf5, 0x21, 0x00


	//----- nvinfo : EIATTR_KPARAM_INFO
	.align		4
.L_13:
        /*0038*/ 	.byte	0x04, 0x17
        /*003a*/ 	.short	(.L_15 - .L_14)
.L_14:
        /*003c*/ 	.word	0x00000000
        /*0040*/ 	.short	0x0000
        /*0042*/ 	.short	0x0000
        /*0044*/ 	.byte	0x00, 0xf5, 0x21, 0x00


	//----- nvinfo : EIATTR_SPARSE_MMA_MASK
	.align		4
.L_15:
        /*0048*/ 	.byte	0x03, 0x50
        /*004a*/ 	.short	0x0000


	//----- nvinfo : EIATTR_MAXREG_COUNT
	.align		4
        /*004c*/ 	.byte	0x03, 0x1b
        /*004e*/ 	.short	0x00ff


	//----- nvinfo : EIATTR_MERCURY_ISA_VERSION
	.align		4
        /*0050*/ 	.byte	0x03, 0x5f
        /*0052*/ 	.short	0x0101


	//----- nvinfo : EIATTR_VRC_CTA_INIT_COUNT
	.align		4
        /*0054*/ 	.byte	0x02, 0x4a
	.zero		1
	.zero		1


	//----- nvinfo : EIATTR_EXIT_INSTR_OFFSETS
	.align		4
        /*0058*/ 	.byte	0x04, 0x1c
        /*005a*/ 	.short	(.L_17 - .L_16)


	//   ....[0]....
.L_16:
        /*005c*/ 	.word	0x000000c0


	//   ....[1]....
        /*0060*/ 	.word	0x00000b70


	//----- nvinfo : EIATTR_CBANK_PARAM_SIZE
	.align		4
.L_17:
        /*0064*/ 	.byte	0x03, 0x19
        /*0066*/ 	.short	0x001c


	//----- nvinfo : EIATTR_PARAM_CBANK
	.align		4
        /*0068*/ 	.byte	0x04, 0x0a
        /*006a*/ 	.short	(.L_19 - .L_18)
	.align		4
.L_18:
        /*006c*/ 	.word	index@(.nv.constant0._Z29matrixMultiplyWithTransposedBPiS_S_i)
        /*0070*/ 	.short	0x0380
        /*0072*/ 	.short	0x001c


	//----- nvinfo : EIATTR_SW_WAR
	.align		4
.L_19:
        /*0074*/ 	.byte	0x04, 0x36
        /*0076*/ 	.short	(.L_21 - .L_20)
.L_20:
        /*0078*/ 	.word	0x00000008
.L_21:


//--------------------- .nv.callgraph             --------------------------
	.section	.nv.callgraph,"",@"SHT_CUDA_CALLGRAPH"
	.align	4
	.sectionentsize	8
	.align		4
        /*0000*/ 	.word	0x00000000
	.align		4
        /*0004*/ 	.word	0xffffffff
	.align		4
        /*0008*/ 	.word	0x00000000
	.align		4
        /*000c*/ 	.word	0xfffffffe
	.align		4
        /*0010*/ 	.word	0x00000000
	.align		4
        /*0014*/ 	.word	0xfffffffd
	.align		4
        /*0018*/ 	.word	0x00000000
	.align		4
        /*001c*/ 	.word	0xfffffffc


//--------------------- .text._Z29matrixMultiplyWithTransposedBPiS_S_i --------------------------
	.section	.text._Z29matrixMultiplyWithTransposedBPiS_S_i,"ax",@progbits
	.align	128
        .global         _Z29matrixMultiplyWithTransposedBPiS_S_i
        .type           _Z29matrixMultiplyWithTransposedBPiS_S_i,@function
        .size           _Z29matrixMultiplyWithTransposedBPiS_S_i,(.L_x_7 - _Z29matrixMultiplyWithTransposedBPiS_S_i)
        .other          _Z29matrixMultiplyWithTransposedBPiS_S_i,@"STO_CUDA_ENTRY STV_DEFAULT"
_Z29matrixMultiplyWithTransposedBPiS_S_i:
.text._Z29matrixMultiplyWithTransposedBPiS_S_i:
[----:B------:R-:W-:Y:S01]  /*0000*/  LDC R1, c[0x0][0x37c] ;  /* 0x0000df00ff017b82 */ /* 0x000fe20000000800 */
[----:B------:R-:W0:Y:S07]  /*0010*/  S2R R0, SR_TID.Y ;  /* 0x0000000000007919 */ /* 0x000e2e0000002200 */
[----:B------:R-:W0:Y:S01]  /*0020*/  S2UR UR4, SR_CTAID.Y ;  /* 0x00000000000479c3 */ /* 0x000e220000002600 */
[----:B------:R-:W1:Y:S01]  /*0030*/  LDCU UR12, c[0x0][0x398] ;  /* 0x00007300ff0c77ac */ /* 0x000e620008000800 */
[----:B------:R-:W2:Y:S06]  /*0040*/  S2R R3, SR_TID.X ;  /* 0x0000000000037919 */ /* 0x000eac0000002100 */
[----:B------:R-:W0:Y:S08]  /*0050*/  LDC R7, c[0x0][0x364] ;  /* 0x0000d900ff077b82 */ /* 0x000e300000000800 */
[----:B------:R-:W2:Y:S08]  /*0060*/  S2UR UR5, SR_CTAID.X ;  /* 0x00000000000579c3 */ /* 0x000eb00000002500 */
[----:B------:R-:W2:Y:S01]  /*0070*/  LDC R2, c[0x0][0x360] ;  /* 0x0000d800ff027b82 */ /* 0x000ea20000000800 */
[----:B0-----:R-:W-:-:S02]  /*0080*/  IMAD R7, R7, UR4, R0 ;  /* 0x0000000407077c24 */ /* 0x001fc4000f8e0200 */
[----:B--2---:R-:W-:-:S05]  /*0090*/  IMAD R0, R2, UR5, R3 ;  /* 0x0000000502007c24 */ /* 0x004fca000f8e0203 */
[----:B------:R-:W-:-:S04]  /*00a0*/  VIMNMX R2, PT, PT, R7, R0, !PT ;  /* 0x0000000007027248 */ /* 0x000fc80007fe0100 */
[----:B-1----:R-:W-:-:S13]  /*00b0*/  ISETP.GE.AND P0, PT, R2, UR12, PT ;  /* 0x0000000c02007c0c */ /* 0x002fda000bf06270 */
[----:B------:R-:W-:Y:S05]  /*00c0*/  @P0 EXIT ;  /* 0x000000000000094d */ /* 0x000fea0003800000 */
[----:B------:R-:W-:Y:S01]  /*00d0*/  UISETP.GE.U32.AND UP0, UPT, UR12, 0x10, UPT ;  /* 0x000000100c00788c */ /* 0x000fe2000bf06070 */
[----:B------:R-:W-:Y:S02]  /*00e0*/  HFMA2 R15, -RZ, RZ, 0, 0 ;  /* 0x00000000ff0f7431 */ /* 0x000fe400000001ff */
[----:B------:R-:W-:Y:S01]  /*00f0*/  IMAD R7, R7, UR12, RZ ;  /* 0x0000000c07077c24 */ /* 0x000fe2000f8e02ff */
[----:B------:R-:W-:Y:S02]  /*0100*/  ULOP3.LUT UR8, UR12, 0xf, URZ, 0xc0, !UPT ;  /* 0x0000000f0c087892 */ /* 0x000fe4000f8ec0ff */
[----:B------:R-:W-:Y:S01]  /*0110*/  IMAD R6, R0, UR12, RZ ;  /* 0x0000000c00067c24 */ /* 0x000fe2000f8e02ff */
[----:B------:R-:W-:Y:S01]  /*0120*/  UMOV UR4, URZ ;  /* 0x000000ff00047c82 */ /* 0x000fe20008000000 */
[----:B------:R-:W0:Y:S01]  /*0130*/  LDCU.64 UR10, c[0x0][0x358] ;  /* 0x00006b00ff0a77ac */ /* 0x000e220008000a00 */
[----:B------:R-:W-:Y:S07]  /*0140*/  BRA.U !UP0, `(.L_x_0) ;  /* 0x0000000508107547 */ /* 0x000fee000b800000 */
[----:B------:R-:W1:Y:S01]  /*0150*/  LDC.64 R2, c[0x0][0x380] ;  /* 0x0000e000ff027b82 */ /* 0x000e620000000a00 */
[----:B------:R-:W2:Y:S01]  /*0160*/  LDCU.64 UR6, c[0x0][0x388] ;  /* 0x00007100ff0677ac */ /* 0x000ea20008000a00 */
[----:B------:R-:W-:Y:S02]  /*0170*/  MOV R15, RZ ;  /* 0x000000ff000f7202 */ /* 0x000fe40000000f00 */
[----:B------:R-:W-:Y:S01]  /*0180*/  MOV R8, R6 ;  /* 0x0000000600087202 */ /* 0x000fe20000000f00 */
[----:B------:R-:W-:-:S04]  /*0190*/  ULOP3.LUT UR4, UR12, 0x7ffffff0, URZ, 0xc0, !UPT ;  /* 0x7ffffff00c047892 */ /* 0x000fc8000f8ec0ff */
[----:B------:R-:W-:Y:S02]  /*01a0*/  UIADD3 UR9, UPT, UPT, -UR4, URZ, URZ ;  /* 0x000000ff04097290 */ /* 0x000fe4000fffe1ff */
[----:B--2---:R-:W-:-:S04]  /*01b0*/  UIADD3 UR5, UP0, UPT, UR6, 0x20, URZ ;  /* 0x0000002006057890 */ /* 0x004fc8000ff1e0ff */
[----:B------:R-:W-:Y:S01]  /*01c0*/  UIADD3.X UR6, UPT, UPT, URZ, UR7, URZ, UP0, !UPT ;  /* 0x00000007ff067290 */ /* 0x000fe200087fe4ff */
[----:B-1----:R-:W-:-:S03]  /*01d0*/  IMAD.WIDE.U32 R2, R7, 0x4, R2 ;  /* 0x0000000407027825 */ /* 0x002fc600078e0002 */
[----:B------:R-:W-:-:S04]  /*01e0*/  IADD3 R4, P0, PT, R2, 0x20, RZ ;  /* 0x0000002002047810 */ /* 0x000fc80007f1e0ff */
[----:B------:R-:W-:-:S09]  /*01f0*/  IADD3.X R5, PT, PT, RZ, R3, RZ, P0, !PT ;  /* 0x00000003ff057210 */ /* 0x000fd200007fe4ff */
.L_x_1:
[----:B------:R-:W-:Y:S01]  /*0200*/  MOV R2, UR5 ;  /* 0x0000000500027c02 */ /* 0x000fe20008000f00 */
[----:B0-----:R-:W2:Y:S01]  /*0210*/  LDG.E R16, desc[UR10][R4.64+-0x20] ;  /* 0xffffe00a04107981 */ /* 0x001ea2000c1e1900 */
[----:B------:R-:W-:-:S03]  /*0220*/  MOV R3, UR6 ;  /* 0x0000000600037c02 */ /* 0x000fc60008000f00 */
[----:B------:R-:W3:Y:S01]  /*0230*/  LDG.E R18, desc[UR10][R4.64+-0x1c] ;  /* 0xffffe40a04127981 */ /* 0x000ee2000c1e1900 */
[----:B------:R-:W-:-:S03]  /*0240*/  IMAD.WIDE R2, R8, 0x4, R2 ;  /* 0x0000000408027825 */ /* 0x000fc600078e0202 */
[----:B------:R-:W4:Y:S04]  /*0250*/  LDG.E R19, desc[UR10][R4.64+-0x18] ;  /* 0xffffe80a04137981 */ /* 0x000f28000c1e1900 */
[----:B------:R-:W2:Y:S04]  /*0260*/  LDG.E R17, desc[UR10][R2.64+-0x20] ;  /* 0xffffe00a02117981 */ /* 0x000ea8000c1e1900 */
[----:B------:R-:W3:Y:S04]  /*0270*/  LDG.E R25, desc[UR10][R2.64+-0x1c] ;  /* 0xffffe40a02197981 */ /* 0x000ee8000c1e1900 */
[----:B------:R-:W4:Y:S04]  /*0280*/  LDG.E R20, desc[UR10][R2.64+-0x18] ;  /* 0xffffe80a02147981 */ /* 0x000f28000c1e1900 */
[----:B------:R-:W5:Y:S04]  /*0290*/  LDG.E R22, desc[UR10][R4.64+-0x14] ;  /* 0xffffec0a04167981 */ /* 0x000f68000c1e1900 */
        /* <DEDUP_REMOVED lines=9> */
[----:B------:R-:W5:Y:S01]  /*0330*/  LDG.E R26, desc[UR10][R2.64+0x1c] ;  /* 0x00001c0a021a7981 */ /* 0x000f62000c1e1900 */
[----:B--2---:R-:W-:-:S03]  /*0340*/  IMAD R17, R16, R17, R15 ;  /* 0x0000001110117224 */ /* 0x004fc600078e020f */
[----:B------:R-:W2:Y:S04]  /*0350*/  LDG.E R15, desc[UR10][R4.64] ;  /* 0x0000000a040f7981 */ /* 0x000ea8000c1e1900 */
[----:B------:R-:W2:Y:S01]  /*0360*/  LDG.E R16, desc[UR10][R2.64] ;  /* 0x0000000a02107981 */ /* 0x000ea2000c1e1900 */
[----:B---3--:R-:W-:-:S03]  /*0370*/  IMAD R25, R18, R25, R17 ;  /* 0x0000001912197224 */ /* 0x008fc600078e0211 */
[----:B------:R-:W3:Y:S01]  /*0380*/  LDG.E R17, desc[UR10][R4.64+0x4] ;  /* 0x0000040a04117981 */ /* 0x000ee2000c1e1900 */
[----:B----4-:R-:W-:-:S03]  /*0390*/  IMAD R25, R19, R20, R25 ;  /* 0x0000001413197224 */ /* 0x010fc600078e0219 */
[----:B------:R-:W3:Y:S04]  /*03a0*/  LDG.E R18, desc[UR10][R2.64+0x4] ;  /* 0x0000040a02127981 */ /* 0x000ee8000c1e1900 */
[----:B------:R-:W4:Y:S01]  /*03b0*/  LDG.E R19, desc[UR10][R4.64+0x8] ;  /* 0x0000080a04137981 */ /* 0x000f22000c1e1900 */
[----:B-----5:R-:W-:-:S03]  /*03c0*/  IMAD R25, R22, R21, R25 ;  /* 0x0000001516197224 */ /* 0x020fc600078e0219 */
[----:B------:R-:W4:Y:S04]  /*03d0*/  LDG.E R20, desc[UR10][R2.64+0x8] ;  /* 0x0000080a02147981 */ /* 0x000f28000c1e1900 */
[----:B------:R-:W5:Y:S01]  /*03e0*/  LDG.E R21, desc[UR10][R4.64+0xc] ;  /* 0x00000c0a04157981 */ /* 0x000f62000c1e1900 */
[----:B------:R-:W-:-:S03]  /*03f0*/  IMAD R25, R23, R24, R25 ;  /* 0x0000001817197224 */ /* 0x000fc600078e0219 */
[----:B------:R-:W5:Y:S04]  /*0400*/  LDG.E R22, desc[UR10][R2.64+0xc] ;  /* 0x00000c0a02167981 */ /* 0x000f68000c1e1900 */
[----:B------:R-:W5:Y:S01]  /*0410*/  LDG.E R23, desc[UR10][R4.64+0x10] ;  /* 0x0000100a04177981 */ /* 0x000f62000c1e1900 */
[----:B------:R-:W-:-:S03]  /*0420*/  IMAD R25, R9, R10, R25 ;  /* 0x0000000a09197224 */ /* 0x000fc600078e0219 */
[----:B------:R-:W5:Y:S04]  /*0430*/  LDG.E R24, desc[UR10][R2.64+0x10] ;  /* 0x0000100a02187981 */ /* 0x000f68000c1e1900 */
[----:B------:R-:W5:Y:S01]  /*0440*/  LDG.E R9, desc[UR10][R4.64+0x14] ;  /* 0x0000140a04097981 */ /* 0x000f62000c1e1900 */
[----:B------:R-:W-:-:S03]  /*0450*/  IMAD R27, R11, R12, R25 ;  /* 0x0000000c0b1b7224 */ /* 0x000fc600078e0219 */
[----:B------:R-:W5:Y:S04]  /*0460*/  LDG.E R10, desc[UR10][R2.64+0x14] ;  /* 0x0000140a020a7981 */ /* 0x000f68000c1e1900 */
[----:B------:R-:W5:Y:S04]  /*0470*/  LDG.E R12, desc[UR10][R4.64+0x18] ;  /* 0x0000180a040c7981 */ /* 0x000f68000c1e1900 */
[----:B------:R-:W5:Y:S04]  /*0480*/  LDG.E R11, desc[UR10][R2.64+0x18] ;  /* 0x0000180a020b7981 */ /* 0x000f68000c1e1900 */
[----:B------:R0:W5:Y:S01]  /*0490*/  LDG.E R25, desc[UR10][R4.64+0x1c] ;  /* 0x00001c0a04197981 */ /* 0x000162000c1e1900 */
[----:B------:R-:W-:Y:S01]  /*04a0*/  IMAD R13, R13, R14, R27 ;  /* 0x0000000e0d0d7224 */ /* 0x000fe200078e021b */
[----:B------:R-:W-:-:S04]  /*04b0*/  UIADD3 UR9, UPT, UPT, UR9, 0x10, URZ ;  /* 0x0000001009097890 */ /* 0x000fc8000fffe0ff */
[----:B------:R-:W-:Y:S01]  /*04c0*/  UISETP.NE.AND UP0, UPT, UR9, URZ, UPT ;  /* 0x000000ff0900728c */ /* 0x000fe2000bf05270 */
[----:B0-----:R-:W-:Y:S02]  /*04d0*/  IADD3 R4, P0, PT, R4, 0x40, RZ ;  /* 0x0000004004047810 */ /* 0x001fe40007f1e0ff */
[----:B------:R-:W-:Y:S02]  /*04e0*/  IADD3 R8, PT, PT, R8, 0x10, RZ ;  /* 0x0000001008087810 */ /* 0x000fe40007ffe0ff */
[----:B------:R-:W-:Y:S01]  /*04f0*/  IADD3.X R5, PT, PT, RZ, R5, RZ, P0, !PT ;  /* 0x00000005ff057210 */ /* 0x000fe200007fe4ff */
[----:B--2---:R-:W-:-:S04]  /*0500*/  IMAD R13, R15, R16, R13 ;  /* 0x000000100f0d7224 */ /* 0x004fc800078e020d */
[----:B---3--:R-:W-:-:S04]  /*0510*/  IMAD R13, R17, R18, R13 ;  /* 0x00000012110d7224 */ /* 0x008fc800078e020d */
[----:B----4-:R-:W-:-:S04]  /*0520*/  IMAD R13, R19, R20, R13 ;  /* 0x00000014130d7224 */ /* 0x010fc800078e020d */
[----:B-----5:R-:W-:-:S04]  /*0530*/  IMAD R13, R21, R22, R13 ;  /* 0x00000016150d7224 */ /* 0x020fc800078e020d */
[----:B------:R-:W-:-:S04]  /*0540*/  IMAD R13, R23, R24, R13 ;  /* 0x00000018170d7224 */ /* 0x000fc800078e020d */
[----:B------:R-:W-:-:S04]  /*0550*/  IMAD R9, R9, R10, R13 ;  /* 0x0000000a09097224 */ /* 0x000fc800078e020d */
[----:B------:R-:W-:-:S04]  /*0560*/  IMAD R9, R12, R11, R9 ;  /* 0x0000000b0c097224 */ /* 0x000fc800078e0209 */
[----:B------:R-:W-:Y:S01]  /*0570*/  IMAD R15, R25, R26, R9 ;  /* 0x0000001a190f7224 */ /* 0x000fe200078e0209 */
[----:B------:R-:W-:Y:S06]  /*0580*/  BRA.U UP0, `(.L_x_1) ;  /* 0xfffffffd001c7547 */ /* 0x000fec000b83ffff */
.L_x_0:
[----:B------:R-:W-:-:S09]  /*0590*/  UISETP.NE.AND UP0, UPT, UR8, URZ, UPT ;  /* 0x000000ff0800728c */ /* 0x000fd2000bf05270 */
[----:B------:R-:W-:Y:S05]  /*05a0*/  BRA.U !UP0, `(.L_x_2) ;  /* 0x0000000508607547 */ /* 0x000fea000b800000 */
[----:B------:R-:W-:Y:S02]  /*05b0*/  UISETP.GE.U32.AND UP0, UPT, UR8, 0x8, UPT ;  /* 0x000000080800788c */ /* 0x000fe4000bf06070 */
[----:B------:R-:W-:-:S04]  /*05c0*/  ULOP3.LUT UR6, UR12, 0x7, URZ, 0xc0, !UPT ;  /* 0x000000070c067892 */ /* 0x000fc8000f8ec0ff */
[----:B------:R-:W-:-:S03]  /*05d0*/  UISETP.NE.AND UP1, UPT, UR6, URZ, UPT ;  /* 0x000000ff0600728c */ /* 0x000fc6000bf25270 */
[----:B------:R-:W-:Y:S08]  /*05e0*/  BRA.U !UP0, `(.L_x_3) ;  /* 0x0000000108907547 */ /* 0x000ff0000b800000 */
[----:B------:R-:W1:Y:S01]  /*05f0*/  LDC.64 R8, c[0x0][0x380] ;  /* 0x0000e000ff087b82 */ /* 0x000e620000000a00 */
[----:B------:R-:W2:Y:S01]  /*0600*/  LDCU.64 UR8, c[0x0][0x380] ;  /* 0x00007000ff0877ac */ /* 0x000ea20008000a00 */
[C---:B------:R-:W-:Y:S02]  /*0610*/  IADD3 R3, PT, PT, R7.reuse, UR4, RZ ;  /* 0x0000000407037c10 */ /* 0x040fe4000fffe0ff */
[----:B------:R-:W-:Y:S02]  /*0620*/  IADD3 R10, P0, PT, R7, UR4, RZ ;  /* 0x00000004070a7c10 */ /* 0x000fe4000ff1e0ff */
[----:B------:R-:W-:Y:S02]  /*0630*/  IADD3 R11, PT, PT, R6, UR4, RZ ;  /* 0x00000004060b7c10 */ /* 0x000fe4000fffe0ff */
[----:B------:R-:W3:Y:S01]  /*0640*/  LDC.64 R4, c[0x0][0x388] ;  /* 0x0000e200ff047b82 */ /* 0x000ee20000000a00 */
[----:B-1----:R-:W-:Y:S01]  /*0650*/  IMAD.WIDE.U32 R8, R3, 0x4, R8 ;  /* 0x0000000403087825 */ /* 0x002fe200078e0008 */
[----:B------:R-:W-:-:S02]  /*0660*/  IADD3.X R3, PT, PT, RZ, RZ, RZ, P0, !PT ;  /* 0x000000ffff037210 */ /* 0x000fc400007fe4ff */
[----:B--2---:R-:W-:-:S04]  /*0670*/  LEA R2, P0, R10, UR8, 0x2 ;  /* 0x000000080a027c11 */ /* 0x004fc8000f8010ff */
[----:B------:R-:W-:Y:S01]  /*0680*/  LEA.HI.X R3, R10, UR9, R3, 0x2, P0 ;  /* 0x000000090a037c11 */ /* 0x000fe200080f1403 */
[----:B---3--:R-:W-:Y:S01]  /*0690*/  IMAD.WIDE R4, R11, 0x4, R4 ;  /* 0x000000040b047825 */ /* 0x008fe200078e0204 */
[----:B0-----:R-:W2:Y:S04]  /*06a0*/  LDG.E R10, desc[UR10][R8.64] ;  /* 0x0000000a080a7981 */ /* 0x001ea8000c1e1900 */
[----:B------:R-:W2:Y:S04]  /*06b0*/  LDG.E R11, desc[UR10][R4.64] ;  /* 0x0000000a040b7981 */ /* 0x000ea8000c1e1900 */
[----:B------:R-:W3:Y:S04]  /*06c0*/  LDG.E R12, desc[UR10][R4.64+0x4] ;  /* 0x0000040a040c7981 */ /* 0x000ee8000c1e1900 */
[----:B------:R-:W3:Y:S04]  /*06d0*/  LDG.E R13, desc[UR10][R2.64+0x4] ;  /* 0x0000040a020d7981 */ /* 0x000ee8000c1e1900 */
[----:B------:R-:W4:Y:S04]  /*06e0*/  LDG.E R14, desc[UR10][R4.64+0x8] ;  /* 0x0000080a040e7981 */ /* 0x000f28000c1e1900 */
        /* <DEDUP_REMOVED lines=11> */
[----:B------:R-:W-:Y:S01]  /*07a0*/  UIADD3 UR4, UPT, UPT, UR4, 0x8, URZ ;  /* 0x0000000804047890 */ /* 0x000fe2000fffe0ff */
[----:B--2---:R-:W-:-:S04]  /*07b0*/  IMAD R10, R10, R11, R15 ;  /* 0x0000000b0a0a7224 */ /* 0x004fc800078e020f */
[----:B---3--:R-:W-:-:S04]  /*07c0*/  IMAD R10, R13, R12, R10 ;  /* 0x0000000c0d0a7224 */ /* 0x008fc800078e020a */
[----:B----4-:R-:W-:-:S04]  /*07d0*/  IMAD R10, R17, R14, R10 ;  /* 0x0000000e110a7224 */ /* 0x010fc800078e020a */
[----:B-----5:R-:W-:-:S04]  /*07e0*/  IMAD R10, R19, R16, R10 ;  /* 0x00000010130a7224 */ /* 0x020fc800078e020a */
[----:B------:R-:W-:-:S04]  /*07f0*/  IMAD R10, R21, R18, R10 ;  /* 0x00000012150a7224 */ /* 0x000fc800078e020a */
[----:B------:R-:W-:-:S04]  /*0800*/  IMAD R10, R23, R20, R10 ;  /* 0x00000014170a7224 */ /* 0x000fc800078e020a */
[----:B------:R-:W-:-:S04]  /*0810*/  IMAD R8, R8, R9, R10 ;  /* 0x0000000908087224 */ /* 0x000fc800078e020a */
[----:B------:R-:W-:-:S07]  /*0820*/  IMAD R15, R25, R22, R8 ;  /* 0x00000016190f7224 */ /* 0x000fce00078e0208 */
.L_x_3:
        /* <DEDUP_REMOVED lines=13> */
[----:B--2---:R-:W-:-:S03]  /*0900*/  LEA R2, P0, R10, UR6, 0x2 ;  /* 0x000000060a027c11 */ /* 0x004fc6000f8010ff */
[----:B0-----:R-:W2:Y:S01]  /*0910*/  LDG.E R8, desc[UR10][R8.64] ;  /* 0x0000000a08087981 */ /* 0x001ea2000c1e1900 */
[----:B------:R-:W-:Y:S01]  /*0920*/  LEA.HI.X R3, R10, UR7, R3, 0x2, P0 ;  /* 0x000000070a037c11 */ /* 0x000fe200080f1403 */
[----:B---3--:R-:W-:-:S04]  /*0930*/  IMAD.WIDE R4, R11, 0x4, R4 ;  /* 0x000000040b047825 */ /* 0x008fc800078e0204 */
[----:B------:R-:W3:Y:S04]  /*0940*/  LDG.E R11, desc[UR10][R2.64+0x4] ;  /* 0x0000040a020b7981 */ /* 0x000ee8000c1e1900 */
[----:B------:R-:W2:Y:S04]  /*0950*/  LDG.E R10, desc[UR10][R4.64] ;  /* 0x0000000a040a7981 */ /* 0x000ea8000c1e1900 */
[----:B------:R-:W3:Y:S04]  /*0960*/  LDG.E R12, desc[UR10][R4.64+0x4] ;  /* 0x0000040a040c7981 */ /* 0x000ee8000c1e1900 */
[----:B------:R-:W4:Y:S04]  /*0970*/  LDG.E R14, desc[UR10][R4.64+0x8] ;  /* 0x0000080a040e7981 */ /* 0x000f28000c1e1900 */
[----:B------:R-:W4:Y:S04]  /*0980*/  LDG.E R13, desc[UR10][R2.64+0x8] ;  /* 0x0000080a020d7981 */ /* 0x000f28000c1e1900 */
[----:B------:R-:W5:Y:S04]  /*0990*/  LDG.E R17, desc[UR10][R2.64+0xc] ;  /* 0x00000c0a02117981 */ /* 0x000f68000c1e1900 */
[----:B------:R-:W5:Y:S01]  /*09a0*/  LDG.E R16, desc[UR10][R4.64+0xc] ;  /* 0x00000c0a04107981 */ /* 0x000f62000c1e1900 */
[----:B------:R-:W-:Y:S01]  /*09b0*/  UIADD3 UR4, UPT, UPT, UR4, 0x4, URZ ;  /* 0x0000000404047890 */ /* 0x000fe2000fffe0ff */
[----:B--2---:R-:W-:-:S04]  /*09c0*/  IMAD R10, R8, R10, R15 ;  /* 0x0000000a080a7224 */ /* 0x004fc800078e020f */
[----:B---3--:R-:W-:-:S04]  /*09d0*/  IMAD R10, R11, R12, R10 ;  /* 0x0000000c0b0a7224 */ /* 0x008fc800078e020a */
[----:B----4-:R-:W-:-:S04]  /*09e0*/  IMAD R10, R13, R14, R10 ;  /* 0x0000000e0d0a7224 */ /* 0x010fc800078e020a */
[----:B-----5:R-:W-:-:S07]  /*09f0*/  IMAD R15, R17, R16, R10 ;  /* 0x00000010110f7224 */ /* 0x020fce00078e020a */
.L_x_4:
[----:B------:R-:W-:Y:S05]  /*0a00*/  BRA.U !UP1, `(.L_x_2) ;  /* 0x0000000109487547 */ /* 0x000fea000b800000 */
[----:B------:R-:W1:Y:S01]  /*0a10*/  LDC.64 R4, c[0x0][0x380] ;  /* 0x0000e000ff047b82 */ /* 0x000e620000000a00 */
[----:B------:R-:W-:Y:S01]  /*0a20*/  IADD3 R9, PT, PT, R7, UR4, RZ ;  /* 0x0000000407097c10 */ /* 0x000fe2000fffe0ff */
[----:B------:R-:W-:Y:S01]  /*0a30*/  UIADD3 UR5, UPT, UPT, -UR5, URZ, URZ ;  /* 0x000000ff05057290 */ /* 0x000fe2000fffe1ff */
[----:B------:R-:W-:-:S05]  /*0a40*/  IADD3 R11, PT, PT, R6, UR4, RZ ;  /* 0x00000004060b7c10 */ /* 0x000fca000fffe0ff */
[----:B------:R-:W2:Y:S01]  /*0a50*/  LDC.64 R2, c[0x0][0x388] ;  /* 0x0000e200ff027b82 */ /* 0x000ea20000000a00 */
[----:B-1----:R-:W-:-:S03]  /*0a60*/  IMAD.WIDE.U32 R4, R9, 0x4, R4 ;  /* 0x0000000409047825 */ /* 0x002fc600078e0004 */
[----:B------:R-:W-:Y:S02]  /*0a70*/  MOV R8, R4 ;  /* 0x0000000400087202 */ /* 0x000fe40000000f00 */
[----:B------:R-:W-:-:S07]  /*0a80*/  MOV R9, R5 ;  /* 0x0000000500097202 */ /* 0x000fce0000000f00 */
.L_x_5:
[----:B--2---:R-:W-:Y:S01]  /*0a90*/  IMAD.WIDE R4, R11, 0x4, R2 ;  /* 0x000000040b047825 */ /* 0x004fe200078e0202 */
[----:B0-----:R0:W2:Y:S05]  /*0aa0*/  LDG.E R6, desc[UR10][R8.64] ;  /* 0x0000000a08067981 */ /* 0x0010aa000c1e1900 */
[----:B------:R-:W2:Y:S01]  /*0ab0*/  LDG.E R4, desc[UR10][R4.64] ;  /* 0x0000000a04047981 */ /* 0x000ea2000c1e1900 */
[----:B------:R-:W-:-:S04]  /*0ac0*/  UIADD3 UR5, UPT, UPT, UR5, 0x1, URZ ;  /* 0x0000000105057890 */ /* 0x000fc8000fffe0ff */
[----:B------:R-:W-:Y:S01]  /*0ad0*/  UISETP.NE.AND UP0, UPT, UR5, URZ, UPT ;  /* 0x000000ff0500728c */ /* 0x000fe2000bf05270 */
[----:B0-----:R-:W-:Y:S02]  /*0ae0*/  IADD3 R8, P0, PT, R8, 0x4, RZ ;  /* 0x0000000408087810 */ /* 0x001fe40007f1e0ff */
[----:B------:R-:W-:Y:S02]  /*0af0*/  IADD3 R11, PT, PT, R11, 0x1, RZ ;  /* 0x000000010b0b7810 */ /* 0x000fe40007ffe0ff */
[----:B------:R-:W-:Y:S01]  /*0b00*/  IADD3.X R9, PT, PT, RZ, R9, RZ, P0, !PT ;  /* 0x00000009ff097210 */ /* 0x000fe200007fe4ff */
[----:B--2---:R-:W-:-:S03]  /*0b10*/  IMAD R15, R6, R4, R15 ;  /* 0x00000004060f7224 */ /* 0x004fc600078e020f */
[----:B------:R-:W-:Y:S05]  /*0b20*/  BRA.U UP0, `(.L_x_5) ;  /* 0xfffffffd00d87547 */ /* 0x000fea000b83ffff */
.L_x_2:
[----:B------:R-:W1:Y:S01]  /*0b30*/  LDC.64 R2, c[0x0][0x390] ;  /* 0x0000e400ff027b82 */ /* 0x000e620000000a00 */
[----:B------:R-:W-:-:S05]  /*0b40*/  IADD3 R7, PT, PT, R0, R7, RZ ;  /* 0x0000000700077210 */ /* 0x000fca0007ffe0ff */
[----:B-1----:R-:W-:-:S05]  /*0b50*/  IMAD.WIDE R2, R7, 0x4, R2 ;  /* 0x0000000407027825 */ /* 0x002fca00078e0202 */
[----:B0-----:R-:W-:Y:S01]  /*0b60*/  STG.E desc[UR10][R2.64], R15 ;  /* 0x0000000f02007986 */ /* 0x001fe2000c10190a */
[----:B------:R-:W-:Y:S05]  /*0b70*/  EXIT ;  /* 0x000000000000794d */ /* 0x000fea0003800000 */
.L_x_6:
[----:B------:R-:W-:-:S00]  /*0b80*/  BRA `(.L_x_6) ;  /* 0xfffffffc00fc7947 */ /* 0x000fc0000383ffff */
[----:B------:R-:W-:-:S00]  /*0b90*/  NOP ;  /* 0x0000000000007918 */ /* 0x000fc00000000000 */
        /* <DEDUP_REMOVED lines=14> */
.L_x_7:


//--------------------- .nv.shared.reserved.0     --------------------------
	.section	.nv.shared.reserved.0,"aw",@nobits
	.weak		__nv_reservedSMEM_offset_0_alias
	.size		__nv_reservedSMEM_offset_0_alias, 0, 64
	.other		__nv_reservedSMEM_offset_0_alias,@"STO_CUDA_RESERVED_SHARED STV_DEFAULT"
__nv_reservedSMEM_offset_0_alias:
	.zero		0
	.zero		64


//--------------------- .nv.constant0._Z29matrixMultiplyWithTransposedBPiS_S_i --------------------------
	.section	.nv.constant0._Z29matrixMultiplyWithTransposedBPiS_S_i,"a",@progbits
	.sectionflags	@""
	.align	4
.nv.constant0._Z29matrixMultiplyWithTransposedBPiS_S_i:
	.zero		924


//--------------------- SYMBOLS --------------------------

	.type		.nv.reservedSmem.offset0,@object
	.size		.nv.reservedSmem.offset0,0x4
